	.headerflags	@"EF_CUDA_TEXMODE_UNIFIED EF_CUDA_64BIT_ADDRESS EF_CUDA_ACCELERATORS EF_CUDA_SM90 EF_CUDA_VIRTUAL_SM(EF_CUDA_SM90)"
	.elftype	@"ET_EXEC"


//--------------------- .nv.info                  --------------------------
	.section	.nv.info,"",@"SHT_CUDA_INFO"
	.align	4


	//----- nvinfo : EIATTR_REGCOUNT
	.align		4
        /*0000*/ 	.byte	0x04, 0x2f
        /*0002*/ 	.short	(.L_1 - .L_0)
	.align		4
.L_0:
        /*0004*/ 	.word	index@(triton_poi_fused_convolution_18)
        /*0008*/ 	.word	0x0000000c


	//----- nvinfo : EIATTR_MIN_STACK_SIZE
	.align		4
.L_1:
        /*000c*/ 	.byte	0x04, 0x12
        /*000e*/ 	.short	(.L_3 - .L_2)
	.align		4
.L_2:
        /*0010*/ 	.word	index@(triton_poi_fused_convolution_18)
        /*0014*/ 	.word	0x00000000


	//----- nvinfo : EIATTR_FRAME_SIZE
	.align		4
.L_3:
        /*0018*/ 	.byte	0x04, 0x11
        /*001a*/ 	.short	(.L_5 - .L_4)
	.align		4
.L_4:
        /*001c*/ 	.word	index@(triton_poi_fused_convolution_18)
        /*0020*/ 	.word	0x00000000


	//----- nvinfo : EIATTR_MIN_STACK_SIZE
	.align		4
.L_5:
        /*0024*/ 	.byte	0x04, 0x12
        /*0026*/ 	.short	(.L_7 - .L_6)
	.align		4
.L_6:
        /*0028*/ 	.word	index@(triton_poi_fused_convolution_18)
        /*002c*/ 	.word	0x00000000
.L_7:


//--------------------- .nv.info.triton_poi_fused_convolution_18 --------------------------
	.section	.nv.info.triton_poi_fused_convolution_18,"",@"SHT_CUDA_INFO"
	.sectionflags	@""
	.align	4


	//----- nvinfo : EIATTR_CUDA_API_VERSION
	.align		4
        /*0000*/ 	.byte	0x04, 0x37
        /*0002*/ 	.short	(.L_9 - .L_8)
.L_8:
        /*0004*/ 	.word	0x0000007c


	//----- nvinfo : EIATTR_KPARAM_INFO
	.align		4
.L_9:
        /*0008*/ 	.byte	0x04, 0x17
        /*000a*/ 	.short	(.L_11 - .L_10)
.L_10:
        /*000c*/ 	.word	0x00000000
        /*0010*/ 	.short	0x0002
        /*0012*/ 	.short	0x0010
        /*0014*/ 	.byte	0x00, 0xf0, 0x11, 0x00


	//----- nvinfo : EIATTR_KPARAM_INFO
	.align		4
.L_11:
        /*0018*/ 	.byte	0x04, 0x17
        /*001a*/ 	.short	(.L_13 - .L_12)
.L_12:
        /*001c*/ 	.word	0x00000000
        /*0020*/ 	.short	0x0001
        /*0022*/ 	.short	0x0008
        /*0024*/ 	.byte	0x00, 0xf4, 0x21, 0x00


	//----- nvinfo : EIATTR_KPARAM_INFO
	.align		4
.L_13:
        /*0028*/ 	.byte	0x04, 0x17
        /*002a*/ 	.short	(.L_15 - .L_14)
.L_14:
        /*002c*/ 	.word	0x00000000
        /*0030*/ 	.short	0x0000
        /*0032*/ 	.short	0x0000
        /*0034*/ 	.byte	0x00, 0xf4, 0x21, 0x00


	//----- nvinfo : EIATTR_SPARSE_MMA_MASK
	.align		4
.L_15:
        /*0038*/ 	.byte	0x03, 0x50
        /*003a*/ 	.short	0x0000


	//----- nvinfo : EIATTR_MAXREG_COUNT
	.align		4
        /*003c*/ 	.byte	0x03, 0x1b
        /*003e*/ 	.short	0x00ff


	//----- nvinfo : EIATTR_EXIT_INSTR_OFFSETS
	.align		4
        /*0040*/ 	.byte	0x04, 0x1c
        /*0042*/ 	.short	(.L_17 - .L_16)


	//   ....[0]....
.L_16:
        /*0044*/ 	.word	0x00000170


	//   ....[1]....
        /*0048*/ 	.word	0x00000190


	//----- nvinfo : EIATTR_REQNTID
	.align		4
.L_17:
        /*004c*/ 	.byte	0x04, 0x10
        /*004e*/ 	.short	(.L_19 - .L_18)
.L_18:
        /*0050*/ 	.word	0x00000080
        /*0054*/ 	.word	0x00000001
        /*0058*/ 	.word	0x00000001


	//----- nvinfo : EIATTR_CBANK_PARAM_SIZE
	.align		4
.L_19:
        /*005c*/ 	.byte	0x03, 0x19
        /*005e*/ 	.short	0x0014


	//----- nvinfo : EIATTR_PARAM_CBANK
	.align		4
        /*0060*/ 	.byte	0x04, 0x0a
        /*0062*/ 	.short	(.L_21 - .L_20)
	.align		4
.L_20:
        /*0064*/ 	.word	index@(.nv.constant0.triton_poi_fused_convolution_18)
        /*0068*/ 	.short	0x0210
        /*006a*/ 	.short	0x0014


	//----- nvinfo : EIATTR_SW_WAR
	.align		4
.L_21:
        /*006c*/ 	.byte	0x04, 0x36
        /*006e*/ 	.short	(.L_23 - .L_22)
.L_22:
        /*0070*/ 	.word	0x00000008
.L_23:


//--------------------- .nv.callgraph             --------------------------
	.section	.nv.callgraph,"",@"SHT_CUDA_CALLGRAPH"
	.align	4
	.sectionentsize	8
	.align		4
        /*0000*/ 	.word	0x00000000
	.align		4
        /*0004*/ 	.word	0xffffffff
	.align		4
        /*0008*/ 	.word	0x00000000
	.align		4
        /*000c*/ 	.word	0xfffffffe
	.align		4
        /*0010*/ 	.word	0x00000000
	.align		4
        /*0014*/ 	.word	0xfffffffd
	.align		4
        /*0018*/ 	.word	0x00000000
	.align		4
        /*001c*/ 	.word	0xfffffffc


//--------------------- .text.triton_poi_fused_convolution_18 --------------------------
	.section	.text.triton_poi_fused_convolution_18,"ax",@progbits
	.align	128
        .global         triton_poi_fused_convolution_18
        .type           triton_poi_fused_convolution_18,@function
        .size           triton_poi_fused_convolution_18,(.L_x_1 - triton_poi_fused_convolution_18)
        .other          triton_poi_fused_convolution_18,@"STO_CUDA_ENTRY STV_DEFAULT"
triton_poi_fused_convolution_18:
.text.triton_poi_fused_convolution_18:
[----:B------:R-:W0:Y:S02]  /*0000*/  LDC R1, c[0x0][0x28] ;  /* 0x00000a00ff017b82 */ /* 0x000e240000000800 */
[----:B------:R-:W1:Y:S01]  /*0010*/  S2R R0, SR_TID.X ;  /* 0x0000000000007919 */ /* 0x000e620000002100 */
[----:B------:R-:W2:Y:S01]  /*0020*/  LDC.64 R2, c[0x0][0x210] ;  /* 0x00008400ff027b82 */ /* 0x000ea20000000a00 */
[----:B------:R-:W-:Y:S01]  /*0030*/  ULDC.64 UR4, c[0x0][0x208] ;  /* 0x0000820000047ab9 */ /* 0x000fe20000000a00 */
[----:B------:R-:W3:Y:S01]  /*0040*/  S2R R7, SR_CTAID.X ;  /* 0x0000000000077919 */ /* 0x000ee20000002500 */
[----:B-1----:R-:W-:Y:S02]  /*0050*/  LOP3.LUT R0, R0, 0x7f, RZ, 0xc0, !PT ;  /* 0x0000007f00007812 */ /* 0x002fe400078ec0ff */
[----:B---3--:R-:W-:-:S03]  /*0060*/  SHF.R.S32.HI R4, RZ, 0x18, R7 ;  /* 0x00000018ff047819 */ /* 0x008fc60000011407 */
[----:B------:R-:W-:Y:S01]  /*0070*/  IMAD R7, R7, 0x80, R0 ;  /* 0x0000008007077824 */ /* 0x000fe200078e0200 */
[----:B------:R-:W-:-:S03]  /*0080*/  SGXT R0, R4, 0x1 ;  /* 0x000000010400781a */ /* 0x000fc60000000200 */
[C---:B--2---:R-:W-:Y:S01]  /*0090*/  IMAD.WIDE R2, R7.reuse, 0x4, R2 ;  /* 0x0000000407027825 */ /* 0x044fe200078e0202 */
[----:B------:R-:W1:Y:S01]  /*00a0*/  LDC.64 R4, c[0x0][0x218] ;  /* 0x00008600ff047b82 */ /* 0x000e620000000a00 */
[----:B------:R-:W-:Y:S02]  /*00b0*/  ISETP.GE.AND P0, PT, R7, 0x800, PT ;  /* 0x000008000700780c */ /* 0x000fe40003f06270 */
[----:B------:R-:W-:Y:S01]  /*00c0*/  LEA.HI R0, R0, R7, RZ, 0x8 ;  /* 0x0000000700007211 */ /* 0x000fe200078f40ff */
[----:B------:R-:W-:-:S03]  /*00d0*/  IMAD.MOV.U32 R7, RZ, RZ, RZ ;  /* 0x000000ffff077224 */ /* 0x000fc600078e00ff */
[----:B------:R-:W-:-:S04]  /*00e0*/  SHF.R.S32.HI R9, RZ, 0x8, R0 ;  /* 0x00000008ff097819 */ /* 0x000fc80000011400 */
[----:B------:R-:W-:-:S04]  /*00f0*/  LEA.HI R0, R0, R9, RZ, 0x1 ;  /* 0x0000000900007211 */ /* 0x000fc800078f08ff */
[----:B------:R-:W-:-:S05]  /*0100*/  LOP3.LUT R0, R0, 0xfffffffe, RZ, 0xc0, !PT ;  /* 0xfffffffe00007812 */ /* 0x000fca00078ec0ff */
[----:B------:R-:W-:Y:S02]  /*0110*/  IMAD.IADD R9, R9, 0x1, -R0 ;  /* 0x0000000109097824 */ /* 0x000fe400078e0a00 */
[----:B------:R-:W-:Y:S02]  /*0120*/  IMAD.MOV.U32 R0, RZ, RZ, RZ ;  /* 0x000000ffff007224 */ /* 0x000fe400078e00ff */
[----:B-1----:R-:W-:-:S04]  /*0130*/  IMAD.WIDE R4, R9, 0x4, R4 ;  /* 0x0000000409047825 */ /* 0x002fc800078e0204 */
[----:B------:R-:W2:Y:S04]  /*0140*/  @!P0 LDG.E R0, desc[UR4][R2.64] ;  /* 0x0000000402008981 */ /* 0x000ea8000c1e1900 */
[----:B------:R-:W2:Y:S02]  /*0150*/  @!P0 LDG.E.EL R7, desc[UR4][R4.64] ;  /* 0x0000000404078981 */ /* 0x000ea4000c2e1900 */
[----:B--2---:R-:W-:Y:S01]  /*0160*/  FADD R7, R7, R0 ;  /* 0x0000000007077221 */ /* 0x004fe20000000000 */
[----:B------:R-:W-:Y:S06]  /*0170*/  @P0 EXIT ;  /* 0x000000000000094d */ /* 0x000fec0003800000 */
[----:B------:R-:W-:Y:S01]  /*0180*/  STG.E desc[UR4][R2.64], R7 ;  /* 0x0000000702007986 */ /* 0x000fe2000c101904 */
[----:B------:R-:W-:Y:S05]  /*0190*/  EXIT ;  /* 0x000000000000794d */ /* 0x000fea0003800000 */
.L_x_0:
[----:B------:R-:W-:-:S00]  /*01a0*/  BRA `(.L_x_0) ;  /* 0xfffffffc00fc7947 */ /* 0x000fc0000383ffff */
[----:B------:R-:W-:-:S00]  /*01b0*/  NOP ;  /* 0x0000000000007918 */ /* 0x000fc00000000000 */
        /* <DEDUP_REMOVED lines=12> */
.L_x_1:


//--------------------- .nv.constant0.triton_poi_fused_convolution_18 --------------------------
	.section	.nv.constant0.triton_poi_fused_convolution_18,"a",@progbits
	.sectionflags	@""
	.align	4
.nv.constant0.triton_poi_fused_convolution_18:
	.zero		548
